//
// Generated by NVIDIA NVVM Compiler
//
// Compiler Build ID: CL-36424714
// Cuda compilation tools, release 13.0, V13.0.88
// Based on NVVM 20.0.0
//

.version 9.0
.target sm_100
.address_size 64

	// .globl	_Z9vectorAddPfS_S_i

.visible .entry _Z9vectorAddPfS_S_i(
	.param .u64 .ptr .align 1 _Z9vectorAddPfS_S_i_param_0,
	.param .u64 .ptr .align 1 _Z9vectorAddPfS_S_i_param_1,
	.param .u64 .ptr .align 1 _Z9vectorAddPfS_S_i_param_2,
	.param .u32 _Z9vectorAddPfS_S_i_param_3
)
{
	.reg .pred 	%p<7>;
	.reg .b32 	%r<26>;
	.reg .b32 	%f<28>;
	.reg .b64 	%rd<22>;

	ld.param.u64 	%rd7, [_Z9vectorAddPfS_S_i_param_0];
	ld.param.u64 	%rd8, [_Z9vectorAddPfS_S_i_param_1];
	ld.param.u64 	%rd9, [_Z9vectorAddPfS_S_i_param_2];
	ld.param.u32 	%r14, [_Z9vectorAddPfS_S_i_param_3];
	cvta.to.global.u64 	%rd1, %rd9;
	cvta.to.global.u64 	%rd2, %rd8;
	cvta.to.global.u64 	%rd3, %rd7;
	mov.u32 	%r15, %ctaid.x;
	mov.u32 	%r16, %ntid.x;
	mov.u32 	%r17, %tid.x;
	mad.lo.s32 	%r18, %r15, %r16, %r17;
	shl.b32 	%r1, %r18, 2;
	or.b32  	%r19, %r1, 3;
	setp.ge.s32 	%p1, %r19, %r14;
	@%p1 bra 	$L__BB0_2;
	mul.wide.s32 	%rd18, %r1, 4;
	add.s64 	%rd19, %rd3, %rd18;
	ld.global.v4.f32 	{%f16, %f17, %f18, %f19}, [%rd19];
	add.s64 	%rd20, %rd2, %rd18;
	ld.global.v4.f32 	{%f20, %f21, %f22, %f23}, [%rd20];
	add.f32 	%f24, %f16, %f20;
	add.f32 	%f25, %f17, %f21;
	add.f32 	%f26, %f18, %f22;
	add.f32 	%f27, %f19, %f23;
	add.s64 	%rd21, %rd1, %rd18;
	st.global.v4.f32 	[%rd21], {%f24, %f25, %f26, %f27};
	bra.uni 	$L__BB0_9;
$L__BB0_2:
	setp.ge.s32 	%p2, %r1, %r14;
	@%p2 bra 	$L__BB0_9;
	and.b32  	%r2, %r14, 3;
	setp.eq.s32 	%p3, %r2, 0;
	mov.u32 	%r23, %r1;
	@%p3 bra 	$L__BB0_6;
	neg.s32 	%r21, %r2;
	mov.u32 	%r23, %r1;
$L__BB0_5:
	.pragma "nounroll";
	mul.wide.s32 	%rd10, %r23, 4;
	add.s64 	%rd11, %rd1, %rd10;
	add.s64 	%rd12, %rd2, %rd10;
	add.s64 	%rd13, %rd3, %rd10;
	ld.global.f32 	%f1, [%rd13];
	ld.global.f32 	%f2, [%rd12];
	add.f32 	%f3, %f1, %f2;
	st.global.f32 	[%rd11], %f3;
	add.s32 	%r23, %r23, 1;
	add.s32 	%r21, %r21, 1;
	setp.ne.s32 	%p4, %r21, 0;
	@%p4 bra 	$L__BB0_5;
$L__BB0_6:
	sub.s32 	%r20, %r1, %r14;
	setp.gt.u32 	%p5, %r20, -4;
	@%p5 bra 	$L__BB0_9;
	sub.s32 	%r24, %r23, %r14;
	add.s64 	%rd4, %rd3, 8;
	add.s64 	%rd5, %rd2, 8;
	add.s64 	%rd6, %rd1, 8;
$L__BB0_8:
	mul.wide.s32 	%rd14, %r23, 4;
	add.s64 	%rd15, %rd4, %rd14;
	add.s64 	%rd16, %rd5, %rd14;
	add.s64 	%rd17, %rd6, %rd14;
	ld.global.f32 	%f4, [%rd15+-8];
	ld.global.f32 	%f5, [%rd16+-8];
	add.f32 	%f6, %f4, %f5;
	st.global.f32 	[%rd17+-8], %f6;
	ld.global.f32 	%f7, [%rd15+-4];
	ld.global.f32 	%f8, [%rd16+-4];
	add.f32 	%f9, %f7, %f8;
	st.global.f32 	[%rd17+-4], %f9;
	ld.global.f32 	%f10, [%rd15];
	ld.global.f32 	%f11, [%rd16];
	add.f32 	%f12, %f10, %f11;
	st.global.f32 	[%rd17], %f12;
	ld.global.f32 	%f13, [%rd15+4];
	ld.global.f32 	%f14, [%rd16+4];
	add.f32 	%f15, %f13, %f14;
	st.global.f32 	[%rd17+4], %f15;
	add.s32 	%r23, %r23, 4;
	add.s32 	%r24, %r24, 4;
	setp.ne.s32 	%p6, %r24, 0;
	@%p6 bra 	$L__BB0_8;
$L__BB0_9:
	ret;

}


// ===== COMPILED SASS (sm_100) =====

	.target	sm_100

	.elftype	@"ET_EXEC"


//--------------------- .note.nv.tkinfo           --------------------------
	.section	.note.nv.tkinfo,"",@"SHT_NOTE"
	.sectionflags	@"SHF_NOTE_NV_TKINFO"
	.tkinfo
        /*0018*/ 	.word	0x00000002
        /*0030*/ 	.string	""
        /*0030*/ 	.string	"ptxas"
        /*0030*/ 	.string	"Cuda compilation tools, release 13.0, V13.0.88"
        /*0030*/ 	.string	"Build cuda_13.0.r13.0/compiler.36424714_0"
        /*0030*/ 	.string	"-arch sm_100 -m 64 "



//--------------------- .note.nv.cuinfo           --------------------------
	.section	.note.nv.cuinfo,"",@"SHT_NOTE"
	.sectionflags	@"SHF_NOTE_NV_CUINFO"
        /*0018*/ 	.short	0x0002
        /*001a*/ 	.short	0x0064
        /*001c*/ 	.short	0x0082
	.zero		2


//--------------------- .nv.info                  --------------------------
	.section	.nv.info,"",@"SHT_CUDA_INFO"
	.align	4


	//----- nvinfo : EIATTR_REGCOUNT
	.align		4
        /*0000*/ 	.byte	0x04, 0x2f
        /*0002*/ 	.short	(.L_1 - .L_0)
	.align		4
.L_0:
        /*0004*/ 	.word	index@(_Z9vectorAddPfS_S_i)
        /*0008*/ 	.word	0x00000018


	//----- nvinfo : EIATTR_FRAME_SIZE
	.align		4
.L_1:
        /*000c*/ 	.byte	0x04, 0x11
        /*000e*/ 	.short	(.L_3 - .L_2)
	.align		4
.L_2:
        /*0010*/ 	.word	index@(_Z9vectorAddPfS_S_i)
        /*0014*/ 	.word	0x00000000


	//----- nvinfo : EIATTR_MIN_STACK_SIZE
	.align		4
.L_3:
        /*0018*/ 	.byte	0x04, 0x12
        /*001a*/ 	.short	(.L_5 - .L_4)
	.align		4
.L_4:
        /*001c*/ 	.word	index@(_Z9vectorAddPfS_S_i)
        /*0020*/ 	.word	0x00000000
.L_5:


//--------------------- .nv.compat                --------------------------
	.section	.nv.compat,"",@"SHT_CUDA_COMPAT_INFO"
	.align	4
        /*0000*/ 	.byte	0x02, 0x09, 0x00, 0x00, 0x02, 0x02, 0x01, 0x00, 0x02, 0x05, 0x05, 0x00, 0x03, 0x07, 0x01, 0x01
        /*0010*/ 	.byte	0x02, 0x03, 0x00, 0x00, 0x02, 0x06, 0x01, 0x00, 0x04, 0x0b, 0x08, 0x00, 0x09, 0x00, 0x00, 0x00
        /*0020*/ 	.byte	0x00, 0x00, 0x00, 0x00


//--------------------- .nv.info._Z9vectorAddPfS_S_i --------------------------
	.section	.nv.info._Z9vectorAddPfS_S_i,"",@"SHT_CUDA_INFO"
	.sectionflags	@""
	.align	4


	//----- nvinfo : EIATTR_CUDA_API_VERSION
	.align		4
        /*0000*/ 	.byte	0x04, 0x37
        /*0002*/ 	.short	(.L_7 - .L_6)
.L_6:
        /*0004*/ 	.word	0x00000082


	//----- nvinfo : EIATTR_KPARAM_INFO
	.align		4
.L_7:
        /*0008*/ 	.byte	0x04, 0x17
        /*000a*/ 	.short	(.L_9 - .L_8)
.L_8:
        /*000c*/ 	.word	0x00000000
        /*0010*/ 	.short	0x0003
        /*0012*/ 	.short	0x0018
        /*0014*/ 	.byte	0x00, 0xf0, 0x11, 0x00


	//----- nvinfo : EIATTR_KPARAM_INFO
	.align		4
.L_9:
        /*0018*/ 	.byte	0x04, 0x17
        /*001a*/ 	.short	(.L_11 - .L_10)
.L_10:
        /*001c*/ 	.word	0x00000000
        /*0020*/ 	.short	0x0002
        /*0022*/ 	.short	0x0010
        /*0024*/ 	.byte	0x00, 0xf5, 0x21, 0x00


	//----- nvinfo : EIATTR_KPARAM_INFO
	.align		4
.L_11:
        /*0028*/ 	.byte	0x04, 0x17
        /*002a*/ 	.short	(.L_13 - .L_12)
.L_12:
        /*002c*/ 	.word	0x00000000
        /*0030*/ 	.short	0x0001
        /*0032*/ 	.short	0x0008
        /*0034*/ 	.byte	0x00, 0xf5, 0x21, 0x00


	//----- nvinfo : EIATTR_KPARAM_INFO
	.align		4
.L_13:
        /*0038*/ 	.byte	0x04, 0x17
        /*003a*/ 	.short	(.L_15 - .L_14)
.L_14:
        /*003c*/ 	.word	0x00000000
        /*0040*/ 	.short	0x0000
        /*0042*/ 	.short	0x0000
        /*0044*/ 	.byte	0x00, 0xf5, 0x21, 0x00


	//----- nvinfo : EIATTR_SPARSE_MMA_MASK
	.align		4
.L_15:
        /*0048*/ 	.byte	0x03, 0x50
        /*004a*/ 	.short	0x0000


	//----- nvinfo : EIATTR_MAXREG_COUNT
	.align		4
        /*004c*/ 	.byte	0x03, 0x1b
        /*004e*/ 	.short	0x00ff


	//----- nvinfo : EIATTR_MERCURY_ISA_VERSION
	.align		4
        /*0050*/ 	.byte	0x03, 0x5f
        /*0052*/ 	.short	0x0101


	//----- nvinfo : EIATTR_VRC_CTA_INIT_COUNT
	.align		4
        /*0054*/ 	.byte	0x02, 0x4a
	.zero		1
	.zero		1


	//----- nvinfo : EIATTR_EXIT_INSTR_OFFSETS
	.align		4
        /*0058*/ 	.byte	0x04, 0x1c
        /*005a*/ 	.short	(.L_17 - .L_16)


	//   ....[0]....
.L_16:
        /*005c*/ 	.word	0x00000180


	//   ....[1]....
        /*0060*/ 	.word	0x000001a0


	//   ....[2]....
        /*0064*/ 	.word	0x000002e0


	//   ....[3]....
        /*0068*/ 	.word	0x00000500


	//----- nvinfo : EIATTR_CRS_STACK_SIZE
	.align		4
.L_17:
        /*006c*/ 	.byte	0x04, 0x1e
        /*006e*/ 	.short	(.L_19 - .L_18)
.L_18:
        /*0070*/ 	.word	0x00000000


	//----- nvinfo : EIATTR_CBANK_PARAM_SIZE
	.align		4
.L_19:
        /*0074*/ 	.byte	0x03, 0x19
        /*0076*/ 	.short	0x001c


	//----- nvinfo : EIATTR_PARAM_CBANK
	.align		4
        /*0078*/ 	.byte	0x04, 0x0a
        /*007a*/ 	.short	(.L_21 - .L_20)
	.align		4
.L_20:
        /*007c*/ 	.word	index@(.nv.constant0._Z9vectorAddPfS_S_i)
        /*0080*/ 	.short	0x0380
        /*0082*/ 	.short	0x001c


	//----- nvinfo : EIATTR_SW_WAR
	.align		4
.L_21:
        /*0084*/ 	.byte	0x04, 0x36
        /*0086*/ 	.short	(.L_23 - .L_22)
.L_22:
        /*0088*/ 	.word	0x00000008
.L_23:


//--------------------- .nv.callgraph             --------------------------
	.section	.nv.callgraph,"",@"SHT_CUDA_CALLGRAPH"
	.align	4
	.sectionentsize	8
	.align		4
        /*0000*/ 	.word	0x00000000
	.align		4
        /*0004*/ 	.word	0xffffffff
	.align		4
        /*0008*/ 	.word	0x00000000
	.align		4
        /*000c*/ 	.word	0xfffffffe
	.align		4
        /*0010*/ 	.word	0x00000000
	.align		4
        /*0014*/ 	.word	0xfffffffd
	.align		4
        /*0018*/ 	.word	0x00000000
	.align		4
        /*001c*/ 	.word	0xfffffffc


//--------------------- .text._Z9vectorAddPfS_S_i --------------------------
	.section	.text._Z9vectorAddPfS_S_i,"ax",@progbits
	.align	128
        .global         _Z9vectorAddPfS_S_i
        .type           _Z9vectorAddPfS_S_i,@function
        .size           _Z9vectorAddPfS_S_i,(.L_x_5 - _Z9vectorAddPfS_S_i)
        .other          _Z9vectorAddPfS_S_i,@"STO_CUDA_ENTRY STV_DEFAULT"
_Z9vectorAddPfS_S_i:
.text._Z9vectorAddPfS_S_i:
[----:B------:R-:W-:Y:S01]  /*0000*/  LDC R1, c[0x0][0x37c] ;  /* 0x0000df00ff017b82 */ /* 0x000fe20000000800 */
[----:B------:R-:W0:Y:S07]  /*0010*/  S2R R3, SR_TID.X ;  /* 0x0000000000037919 */ /* 0x000e2e0000002100 */
[----:B------:R-:W0:Y:S01]  /*0020*/  S2UR UR4, SR_CTAID.X ;  /* 0x00000000000479c3 */ /* 0x000e220000002500 */
[----:B------:R-:W1:Y:S01]  /*0030*/  LDCU UR5, c[0x0][0x398] ;  /* 0x00007300ff0577ac */ /* 0x000e620008000800 */
[----:B------:R-:W2:Y:S06]  /*0040*/  LDCU.64 UR6, c[0x0][0x358] ;  /* 0x00006b00ff0677ac */ /* 0x000eac0008000a00 */
[----:B------:R-:W0:Y:S02]  /*0050*/  LDC R0, c[0x0][0x360] ;  /* 0x0000d800ff007b82 */ /* 0x000e240000000800 */
[----:B0-----:R-:W-:-:S05]  /*0060*/  IMAD R0, R0, UR4, R3 ;  /* 0x0000000400007c24 */ /* 0x001fca000f8e0203 */
[----:B------:R-:W-:-:S04]  /*0070*/  SHF.L.U32 R0, R0, 0x2, RZ ;  /* 0x0000000200007819 */ /* 0x000fc800000006ff */
[----:B------:R-:W-:-:S04]  /*0080*/  IADD3 R2, PT, PT, R0, 0x3, RZ ;  /* 0x0000000300027810 */ /* 0x000fc80007ffe0ff */
[----:B-1----:R-:W-:-:S13]  /*0090*/  ISETP.GE.AND P0, PT, R2, UR5, PT ;  /* 0x0000000502007c0c */ /* 0x002fda000bf06270 */
[----:B--2---:R-:W-:Y:S05]  /*00a0*/  @P0 BRA `(.L_x_0) ;  /* 0x0000000000380947 */ /* 0x004fea0003800000 */
[----:B------:R-:W0:Y:S08]  /*00b0*/  LDC.64 R2, c[0x0][0x380] ;  /* 0x0000e000ff027b82 */ /* 0x000e300000000a00 */
[----:B------:R-:W1:Y:S08]  /*00c0*/  LDC.64 R4, c[0x0][0x388] ;  /* 0x0000e200ff047b82 */ /* 0x000e700000000a00 */
[----:B------:R-:W2:Y:S01]  /*00d0*/  LDC.64 R6, c[0x0][0x390] ;  /* 0x0000e400ff067b82 */ /* 0x000ea20000000a00 */
[----:B0-----:R-:W-:-:S05]  /*00e0*/  IMAD.WIDE R2, R0, 0x4, R2 ;  /* 0x0000000400027825 */ /* 0x001fca00078e0202 */
[----:B------:R-:W3:Y:S01]  /*00f0*/  LDG.E.128 R8, desc[UR6][R2.64] ;  /* 0x0000000602087981 */ /* 0x000ee2000c1e1d00 */
[----:B-1----:R-:W-:-:S05]  /*0100*/  IMAD.WIDE R4, R0, 0x4, R4 ;  /* 0x0000000400047825 */ /* 0x002fca00078e0204 */
[----:B------:R-:W3:Y:S01]  /*0110*/  LDG.E.128 R12, desc[UR6][R4.64] ;  /* 0x00000006040c7981 */ /* 0x000ee2000c1e1d00 */
[----:B--2---:R-:W-:-:S04]  /*0120*/  IMAD.WIDE R6, R0, 0x4, R6 ;  /* 0x0000000400067825 */ /* 0x004fc800078e0206 */
[----:B---3--:R-:W-:Y:S01]  /*0130*/  FADD R8, R8, R12 ;  /* 0x0000000c08087221 */ /* 0x008fe20000000000 */
[----:B------:R-:W-:Y:S01]  /*0140*/  FADD R9, R9, R13 ;  /* 0x0000000d09097221 */ /* 0x000fe20000000000 */
[----:B------:R-:W-:Y:S01]  /*0150*/  FADD R10, R10, R14 ;  /* 0x0000000e0a0a7221 */ /* 0x000fe20000000000 */
[----:B------:R-:W-:-:S05]  /*0160*/  FADD R11, R11, R15 ;  /* 0x0000000f0b0b7221 */ /* 0x000fca0000000000 */
[----:B------:R-:W-:Y:S01]  /*0170*/  STG.E.128 desc[UR6][R6.64], R8 ;  /* 0x0000000806007986 */ /* 0x000fe2000c101d06 */
[----:B------:R-:W-:Y:S05]  /*0180*/  EXIT ;  /* 0x000000000000794d */ /* 0x000fea0003800000 */
.L_x_0:
[----:B------:R-:W-:-:S13]  /*0190*/  ISETP.GE.AND P0, PT, R0, UR5, PT ;  /* 0x0000000500007c0c */ /* 0x000fda000bf06270 */
[----:B------:R-:W-:Y:S05]  /*01a0*/  @P0 EXIT ;  /* 0x000000000000094d */ /* 0x000fea0003800000 */
[----:B------:R-:W-:Y:S02]  /*01b0*/  ULOP3.LUT UP0, UR4, UR5, 0x3, URZ, 0xc0, !UPT ;  /* 0x0000000305047892 */ /* 0x000fe4000f80c0ff */
[----:B------:R-:W-:-:S04]  /*01c0*/  IADD3 R2, PT, PT, R0, -UR5, RZ ;  /* 0x8000000500027c10 */ /* 0x000fc8000fffe0ff */
[----:B------:R-:W-:-:S03]  /*01d0*/  ISETP.GT.U32.AND P0, PT, R2, -0x4, PT ;  /* 0xfffffffc0200780c */ /* 0x000fc60003f04070 */
[----:B------:R-:W-:Y:S10]  /*01e0*/  BRA.U !UP0, `(.L_x_1) ;  /* 0x00000001083c7547 */ /* 0x000ff4000b800000 */
[----:B------:R-:W0:Y:S01]  /*01f0*/  LDC.64 R8, c[0x0][0x390] ;  /* 0x0000e400ff087b82 */ /* 0x000e220000000a00 */
[----:B------:R-:W-:-:S07]  /*0200*/  UIADD3 UR4, UPT, UPT, -UR4, URZ, URZ ;  /* 0x000000ff04047290 */ /* 0x000fce000fffe1ff */
[----:B------:R-:W1:Y:S08]  /*0210*/  LDC.64 R12, c[0x0][0x380] ;  /* 0x0000e000ff0c7b82 */ /* 0x000e700000000a00 */
[----:B------:R-:W2:Y:S02]  /*0220*/  LDC.64 R10, c[0x0][0x388] ;  /* 0x0000e200ff0a7b82 */ /* 0x000ea40000000a00 */
.L_x_2:
[----:B--2---:R-:W-:-:S04]  /*0230*/  IMAD.WIDE R4, R0, 0x4, R10 ;  /* 0x0000000400047825 */ /* 0x004fc800078e020a */
[C---:B-1----:R-:W-:Y:S02]  /*0240*/  IMAD.WIDE R6, R0.reuse, 0x4, R12 ;  /* 0x0000000400067825 */ /* 0x042fe400078e020c */
[----:B------:R-:W2:Y:S04]  /*0250*/  LDG.E R5, desc[UR6][R4.64] ;  /* 0x0000000604057981 */ /* 0x000ea8000c1e1900 */
[----:B------:R-:W2:Y:S01]  /*0260*/  LDG.E R6, desc[UR6][R6.64] ;  /* 0x0000000606067981 */ /* 0x000ea2000c1e1900 */
[C---:B0--3--:R-:W-:Y:S01]  /*0270*/  IMAD.WIDE R2, R0.reuse, 0x4, R8 ;  /* 0x0000000400027825 */ /* 0x049fe200078e0208 */
[----:B------:R-:W-:Y:S01]  /*0280*/  UIADD3 UR4, UPT, UPT, UR4, 0x1, URZ ;  /* 0x0000000104047890 */ /* 0x000fe2000fffe0ff */
[----:B------:R-:W-:-:S03]  /*0290*/  IADD3 R0, PT, PT, R0, 0x1, RZ ;  /* 0x0000000100007810 */ /* 0x000fc60007ffe0ff */
[----:B------:R-:W-:Y:S01]  /*02a0*/  UISETP.NE.AND UP0, UPT, UR4, URZ, UPT ;  /* 0x000000ff0400728c */ /* 0x000fe2000bf05270 */
[----:B--2---:R-:W-:-:S05]  /*02b0*/  FADD R15, R6, R5 ;  /* 0x00000005060f7221 */ /* 0x004fca0000000000 */
[----:B------:R3:W-:Y:S03]  /*02c0*/  STG.E desc[UR6][R2.64], R15 ;  /* 0x0000000f02007986 */ /* 0x0007e6000c101906 */
[----:B------:R-:W-:Y:S05]  /*02d0*/  BRA.U UP0, `(.L_x_2) ;  /* 0xfffffffd00d47547 */ /* 0x000fea000b83ffff */
.L_x_1:
[----:B------:R-:W-:Y:S05]  /*02e0*/  @P0 EXIT ;  /* 0x000000000000094d */ /* 0x000fea0003800000 */
[----:B---3--:R-:W0:Y:S01]  /*02f0*/  LDC.64 R2, c[0x0][0x380] ;  /* 0x0000e000ff027b82 */ /* 0x008e220000000a00 */
[----:B------:R-:W-:-:S07]  /*0300*/  IADD3 R14, PT, PT, R0, -UR5, RZ ;  /* 0x80000005000e7c10 */ /* 0x000fce000fffe0ff */
[----:B------:R-:W1:Y:S08]  /*0310*/  LDC.64 R4, c[0x0][0x388] ;  /* 0x0000e200ff047b82 */ /* 0x000e700000000a00 */
[----:B------:R-:W2:Y:S01]  /*0320*/  LDC.64 R6, c[0x0][0x390] ;  /* 0x0000e400ff067b82 */ /* 0x000ea20000000a00 */
[----:B0-----:R-:W-:-:S04]  /*0330*/  IADD3 R2, P0, PT, R2, 0x8, RZ ;  /* 0x0000000802027810 */ /* 0x001fc80007f1e0ff */
[----:B------:R-:W-:Y:S02]  /*0340*/  IADD3.X R3, PT, PT, RZ, R3, RZ, P0, !PT ;  /* 0x00000003ff037210 */ /* 0x000fe400007fe4ff */
[----:B-1----:R-:W-:-:S04]  /*0350*/  IADD3 R4, P1, PT, R4, 0x8, RZ ;  /* 0x0000000804047810 */ /* 0x002fc80007f3e0ff */
[----:B------:R-:W-:Y:S02]  /*0360*/  IADD3.X R5, PT, PT, RZ, R5, RZ, P1, !PT ;  /* 0x00000005ff057210 */ /* 0x000fe40000ffe4ff */
[----:B--2---:R-:W-:-:S04]  /*0370*/  IADD3 R6, P2, PT, R6, 0x8, RZ ;  /* 0x0000000806067810 */ /* 0x004fc80007f5e0ff */
[----:B------:R-:W-:-:S09]  /*0380*/  IADD3.X R7, PT, PT, RZ, R7, RZ, P2, !PT ;  /* 0x00000007ff077210 */ /* 0x000fd200017fe4ff */
.L_x_3:
[----:B------:R-:W-:-:S04]  /*0390*/  IMAD.WIDE R12, R0, 0x4, R2 ;  /* 0x00000004000c7825 */ /* 0x000fc800078e0202 */
[C---:B------:R-:W-:Y:S01]  /*03a0*/  IMAD.WIDE R10, R0.reuse, 0x4, R4 ;  /* 0x00000004000a7825 */ /* 0x040fe200078e0204 */
[----:B0-----:R-:W2:Y:S04]  /*03b0*/  LDG.E R15, desc[UR6][R12.64+-0x8] ;  /* 0xfffff8060c0f7981 */ /* 0x001ea8000c1e1900 */
[----:B------:R-:W2:Y:S01]  /*03c0*/  LDG.E R16, desc[UR6][R10.64+-0x8] ;  /* 0xfffff8060a107981 */ /* 0x000ea2000c1e1900 */
[----:B------:R-:W-:-:S04]  /*03d0*/  IMAD.WIDE R8, R0, 0x4, R6 ;  /* 0x0000000400087825 */ /* 0x000fc800078e0206 */
[----:B--2---:R-:W-:-:S05]  /*03e0*/  FADD R15, R15, R16 ;  /* 0x000000100f0f7221 */ /* 0x004fca0000000000 */
[----:B------:R0:W-:Y:S04]  /*03f0*/  STG.E desc[UR6][R8.64+-0x8], R15 ;  /* 0xfffff80f08007986 */ /* 0x0001e8000c101906 */
[----:B------:R-:W2:Y:S04]  /*0400*/  LDG.E R16, desc[UR6][R12.64+-0x4] ;  /* 0xfffffc060c107981 */ /* 0x000ea8000c1e1900 */
[----:B------:R-:W2:Y:S02]  /*0410*/  LDG.E R17, desc[UR6][R10.64+-0x4] ;  /* 0xfffffc060a117981 */ /* 0x000ea4000c1e1900 */
[----:B--2---:R-:W-:-:S05]  /*0420*/  FADD R17, R16, R17 ;  /* 0x0000001110117221 */ /* 0x004fca0000000000 */
[----:B------:R0:W-:Y:S04]  /*0430*/  STG.E desc[UR6][R8.64+-0x4], R17 ;  /* 0xfffffc1108007986 */ /* 0x0001e8000c101906 */
[----:B------:R-:W2:Y:S04]  /*0440*/  LDG.E R16, desc[UR6][R12.64] ;  /* 0x000000060c107981 */ /* 0x000ea8000c1e1900 */
[----:B------:R-:W2:Y:S02]  /*0450*/  LDG.E R19, desc[UR6][R10.64] ;  /* 0x000000060a137981 */ /* 0x000ea4000c1e1900 */
[----:B--2---:R-:W-:-:S05]  /*0460*/  FADD R19, R16, R19 ;  /* 0x0000001310137221 */ /* 0x004fca0000000000 */
[----:B------:R0:W-:Y:S04]  /*0470*/  STG.E desc[UR6][R8.64], R19 ;  /* 0x0000001308007986 */ /* 0x0001e8000c101906 */
[----:B------:R-:W2:Y:S04]  /*0480*/  LDG.E R16, desc[UR6][R12.64+0x4] ;  /* 0x000004060c107981 */ /* 0x000ea8000c1e1900 */
[----:B------:R-:W2:Y:S01]  /*0490*/  LDG.E R21, desc[UR6][R10.64+0x4] ;  /* 0x000004060a157981 */ /* 0x000ea2000c1e1900 */
[----:B------:R-:W-:Y:S02]  /*04a0*/  IADD3 R14, PT, PT, R14, 0x4, RZ ;  /* 0x000000040e0e7810 */ /* 0x000fe40007ffe0ff */
[----:B------:R-:W-:-:S02]  /*04b0*/  IADD3 R0, PT, PT, R0, 0x4, RZ ;  /* 0x0000000400007810 */ /* 0x000fc40007ffe0ff */
[----:B------:R-:W-:Y:S01]  /*04c0*/  ISETP.NE.AND P0, PT, R14, RZ, PT ;  /* 0x000000ff0e00720c */ /* 0x000fe20003f05270 */
[----:B--2---:R-:W-:-:S05]  /*04d0*/  FADD R21, R16, R21 ;  /* 0x0000001510157221 */ /* 0x004fca0000000000 */
[----:B------:R0:W-:Y:S07]  /*04e0*/  STG.E desc[UR6][R8.64+0x4], R21 ;  /* 0x0000041508007986 */ /* 0x0001ee000c101906 */
[----:B------:R-:W-:Y:S05]  /*04f0*/  @P0 BRA `(.L_x_3) ;  /* 0xfffffffc00a40947 */ /* 0x000fea000383ffff */
[----:B------:R-:W-:Y:S05]  /*0500*/  EXIT ;  /* 0x000000000000794d */ /* 0x000fea0003800000 */
.L_x_4:
[----:B------:R-:W-:-:S00]  /*0510*/  BRA `(.L_x_4) ;  /* 0xfffffffc00fc7947 */ /* 0x000fc0000383ffff */
[----:B------:R-:W-:-:S00]  /*0520*/  NOP ;  /* 0x0000000000007918 */ /* 0x000fc00000000000 */
        /* <DEDUP_REMOVED lines=13> */
.L_x_5:


//--------------------- .nv.shared.reserved.0     --------------------------
	.section	.nv.shared.reserved.0,"aw",@nobits
	.weak		__nv_reservedSMEM_offset_0_alias
	.size		__nv_reservedSMEM_offset_0_alias, 0, 64
	.other		__nv_reservedSMEM_offset_0_alias,@"STO_CUDA_RESERVED_SHARED STV_DEFAULT"
__nv_reservedSMEM_offset_0_alias:
	.zero		0
	.zero		64


//--------------------- .nv.constant0._Z9vectorAddPfS_S_i --------------------------
	.section	.nv.constant0._Z9vectorAddPfS_S_i,"a",@progbits
	.sectionflags	@""
	.align	4
.nv.constant0._Z9vectorAddPfS_S_i:
	.zero		924


//--------------------- SYMBOLS --------------------------

	.type		.nv.reservedSmem.offset0,@object
	.size		.nv.reservedSmem.offset0,0x4
